//
// Generated by NVIDIA NVVM Compiler
//
// Compiler Build ID: CL-36424714
// Cuda compilation tools, release 13.0, V13.0.88
// Based on NVVM 20.0.0
//

.version 9.0
.target sm_100
.address_size 64

	// .globl	_Z16naive_prefix_sumPfS_j

.visible .entry _Z16naive_prefix_sumPfS_j(
	.param .u64 .ptr .align 1 _Z16naive_prefix_sumPfS_j_param_0,
	.param .u64 .ptr .align 1 _Z16naive_prefix_sumPfS_j_param_1,
	.param .u32 _Z16naive_prefix_sumPfS_j_param_2
)
{
	.reg .pred 	%p<11>;
	.reg .b32 	%r<27>;
	.reg .b32 	%f<83>;
	.reg .b64 	%rd<20>;

	ld.param.u64 	%rd9, [_Z16naive_prefix_sumPfS_j_param_0];
	ld.param.u64 	%rd8, [_Z16naive_prefix_sumPfS_j_param_1];
	ld.param.u32 	%r17, [_Z16naive_prefix_sumPfS_j_param_2];
	cvta.to.global.u64 	%rd1, %rd9;
	mov.u32 	%r18, %ctaid.x;
	mov.u32 	%r19, %ntid.x;
	mov.u32 	%r20, %tid.x;
	mad.lo.s32 	%r1, %r18, %r19, %r20;
	setp.ge.u32 	%p1, %r1, %r17;
	@%p1 bra 	$L__BB0_15;
	setp.eq.s32 	%p2, %r1, 0;
	mov.f32 	%f82, 0f00000000;
	@%p2 bra 	$L__BB0_14;
	and.b32  	%r2, %r1, 15;
	setp.lt.u32 	%p3, %r1, 16;
	mov.f32 	%f82, 0f00000000;
	mov.b32 	%r24, 0;
	@%p3 bra 	$L__BB0_5;
	and.b32  	%r24, %r1, -16;
	neg.s32 	%r22, %r24;
	add.s64 	%rd18, %rd1, 32;
	mov.f32 	%f82, 0f00000000;
$L__BB0_4:
	.pragma "nounroll";
	ld.global.f32 	%f18, [%rd18+-32];
	add.f32 	%f19, %f82, %f18;
	ld.global.f32 	%f20, [%rd18+-28];
	add.f32 	%f21, %f19, %f20;
	ld.global.f32 	%f22, [%rd18+-24];
	add.f32 	%f23, %f21, %f22;
	ld.global.f32 	%f24, [%rd18+-20];
	add.f32 	%f25, %f23, %f24;
	ld.global.f32 	%f26, [%rd18+-16];
	add.f32 	%f27, %f25, %f26;
	ld.global.f32 	%f28, [%rd18+-12];
	add.f32 	%f29, %f27, %f28;
	ld.global.f32 	%f30, [%rd18+-8];
	add.f32 	%f31, %f29, %f30;
	ld.global.f32 	%f32, [%rd18+-4];
	add.f32 	%f33, %f31, %f32;
	ld.global.f32 	%f34, [%rd18];
	add.f32 	%f35, %f33, %f34;
	ld.global.f32 	%f36, [%rd18+4];
	add.f32 	%f37, %f35, %f36;
	ld.global.f32 	%f38, [%rd18+8];
	add.f32 	%f39, %f37, %f38;
	ld.global.f32 	%f40, [%rd18+12];
	add.f32 	%f41, %f39, %f40;
	ld.global.f32 	%f42, [%rd18+16];
	add.f32 	%f43, %f41, %f42;
	ld.global.f32 	%f44, [%rd18+20];
	add.f32 	%f45, %f43, %f44;
	ld.global.f32 	%f46, [%rd18+24];
	add.f32 	%f47, %f45, %f46;
	ld.global.f32 	%f48, [%rd18+28];
	add.f32 	%f82, %f47, %f48;
	add.s32 	%r22, %r22, 16;
	add.s64 	%rd18, %rd18, 64;
	setp.ne.s32 	%p4, %r22, 0;
	@%p4 bra 	$L__BB0_4;
$L__BB0_5:
	setp.eq.s32 	%p5, %r2, 0;
	@%p5 bra 	$L__BB0_14;
	and.b32  	%r8, %r1, 7;
	setp.lt.u32 	%p6, %r2, 8;
	@%p6 bra 	$L__BB0_8;
	mul.wide.u32 	%rd10, %r24, 4;
	add.s64 	%rd11, %rd1, %rd10;
	ld.global.f32 	%f50, [%rd11];
	add.f32 	%f51, %f82, %f50;
	ld.global.f32 	%f52, [%rd11+4];
	add.f32 	%f53, %f51, %f52;
	ld.global.f32 	%f54, [%rd11+8];
	add.f32 	%f55, %f53, %f54;
	ld.global.f32 	%f56, [%rd11+12];
	add.f32 	%f57, %f55, %f56;
	ld.global.f32 	%f58, [%rd11+16];
	add.f32 	%f59, %f57, %f58;
	ld.global.f32 	%f60, [%rd11+20];
	add.f32 	%f61, %f59, %f60;
	ld.global.f32 	%f62, [%rd11+24];
	add.f32 	%f63, %f61, %f62;
	ld.global.f32 	%f64, [%rd11+28];
	add.f32 	%f82, %f63, %f64;
	add.s32 	%r24, %r24, 8;
$L__BB0_8:
	setp.eq.s32 	%p7, %r8, 0;
	@%p7 bra 	$L__BB0_14;
	and.b32  	%r11, %r1, 3;
	setp.lt.u32 	%p8, %r8, 4;
	@%p8 bra 	$L__BB0_11;
	mul.wide.u32 	%rd12, %r24, 4;
	add.s64 	%rd13, %rd1, %rd12;
	ld.global.f32 	%f66, [%rd13];
	add.f32 	%f67, %f82, %f66;
	ld.global.f32 	%f68, [%rd13+4];
	add.f32 	%f69, %f67, %f68;
	ld.global.f32 	%f70, [%rd13+8];
	add.f32 	%f71, %f69, %f70;
	ld.global.f32 	%f72, [%rd13+12];
	add.f32 	%f82, %f71, %f72;
	add.s32 	%r24, %r24, 4;
$L__BB0_11:
	setp.eq.s32 	%p9, %r11, 0;
	@%p9 bra 	$L__BB0_14;
	mul.wide.u32 	%rd14, %r24, 4;
	add.s64 	%rd19, %rd1, %rd14;
	neg.s32 	%r26, %r11;
$L__BB0_13:
	.pragma "nounroll";
	ld.global.f32 	%f73, [%rd19];
	add.f32 	%f82, %f82, %f73;
	add.s64 	%rd19, %rd19, 4;
	add.s32 	%r26, %r26, 1;
	setp.ne.s32 	%p10, %r26, 0;
	@%p10 bra 	$L__BB0_13;
$L__BB0_14:
	cvta.to.global.u64 	%rd15, %rd8;
	mul.wide.u32 	%rd16, %r1, 4;
	add.s64 	%rd17, %rd15, %rd16;
	st.global.f32 	[%rd17], %f82;
$L__BB0_15:
	ret;

}


// ===== COMPILED SASS (sm_100) =====

	.target	sm_100

	.elftype	@"ET_EXEC"


//--------------------- .note.nv.tkinfo           --------------------------
	.section	.note.nv.tkinfo,"",@"SHT_NOTE"
	.sectionflags	@"SHF_NOTE_NV_TKINFO"
	.tkinfo
        /*0018*/ 	.word	0x00000002
        /*0030*/ 	.string	""
        /*0030*/ 	.string	"ptxas"
        /*0030*/ 	.string	"Cuda compilation tools, release 13.0, V13.0.88"
        /*0030*/ 	.string	"Build cuda_13.0.r13.0/compiler.36424714_0"
        /*0030*/ 	.string	"-arch sm_100 -m 64 "



//--------------------- .note.nv.cuinfo           --------------------------
	.section	.note.nv.cuinfo,"",@"SHT_NOTE"
	.sectionflags	@"SHF_NOTE_NV_CUINFO"
        /*0018*/ 	.short	0x0002
        /*001a*/ 	.short	0x0064
        /*001c*/ 	.short	0x0082
	.zero		2


//--------------------- .nv.info                  --------------------------
	.section	.nv.info,"",@"SHT_CUDA_INFO"
	.align	4


	//----- nvinfo : EIATTR_REGCOUNT
	.align		4
        /*0000*/ 	.byte	0x04, 0x2f
        /*0002*/ 	.short	(.L_1 - .L_0)
	.align		4
.L_0:
        /*0004*/ 	.word	index@(_Z16naive_prefix_sumPfS_j)
        /*0008*/ 	.word	0x0000001d


	//----- nvinfo : EIATTR_FRAME_SIZE
	.align		4
.L_1:
        /*000c*/ 	.byte	0x04, 0x11
        /*000e*/ 	.short	(.L_3 - .L_2)
	.align		4
.L_2:
        /*0010*/ 	.word	index@(_Z16naive_prefix_sumPfS_j)
        /*0014*/ 	.word	0x00000000


	//----- nvinfo : EIATTR_MIN_STACK_SIZE
	.align		4
.L_3:
        /*0018*/ 	.byte	0x04, 0x12
        /*001a*/ 	.short	(.L_5 - .L_4)
	.align		4
.L_4:
        /*001c*/ 	.word	index@(_Z16naive_prefix_sumPfS_j)
        /*0020*/ 	.word	0x00000000
.L_5:


//--------------------- .nv.compat                --------------------------
	.section	.nv.compat,"",@"SHT_CUDA_COMPAT_INFO"
	.align	4
        /*0000*/ 	.byte	0x02, 0x09, 0x00, 0x00, 0x02, 0x02, 0x01, 0x00, 0x02, 0x05, 0x05, 0x00, 0x03, 0x07, 0x01, 0x01
        /*0010*/ 	.byte	0x02, 0x03, 0x00, 0x00, 0x02, 0x06, 0x01, 0x00, 0x04, 0x0b, 0x08, 0x00, 0x09, 0x00, 0x00, 0x00
        /*0020*/ 	.byte	0x00, 0x00, 0x00, 0x00


//--------------------- .nv.info._Z16naive_prefix_sumPfS_j --------------------------
	.section	.nv.info._Z16naive_prefix_sumPfS_j,"",@"SHT_CUDA_INFO"
	.sectionflags	@""
	.align	4


	//----- nvinfo : EIATTR_CUDA_API_VERSION
	.align		4
        /*0000*/ 	.byte	0x04, 0x37
        /*0002*/ 	.short	(.L_7 - .L_6)
.L_6:
        /*0004*/ 	.word	0x00000082


	//----- nvinfo : EIATTR_KPARAM_INFO
	.align		4
.L_7:
        /*0008*/ 	.byte	0x04, 0x17
        /*000a*/ 	.short	(.L_9 - .L_8)
.L_8:
        /*000c*/ 	.word	0x00000000
        /*0010*/ 	.short	0x0002
        /*0012*/ 	.short	0x0010
        /*0014*/ 	.byte	0x00, 0xf0, 0x11, 0x00


	//----- nvinfo : EIATTR_KPARAM_INFO
	.align		4
.L_9:
        /*0018*/ 	.byte	0x04, 0x17
        /*001a*/ 	.short	(.L_11 - .L_10)
.L_10:
        /*001c*/ 	.word	0x00000000
        /*0020*/ 	.short	0x0001
        /*0022*/ 	.short	0x0008
        /*0024*/ 	.byte	0x00, 0xf5, 0x21, 0x00


	//----- nvinfo : EIATTR_KPARAM_INFO
	.align		4
.L_11:
        /*0028*/ 	.byte	0x04, 0x17
        /*002a*/ 	.short	(.L_13 - .L_12)
.L_12:
        /*002c*/ 	.word	0x00000000
        /*0030*/ 	.short	0x0000
        /*0032*/ 	.short	0x0000
        /*0034*/ 	.byte	0x00, 0xf5, 0x21, 0x00


	//----- nvinfo : EIATTR_SPARSE_MMA_MASK
	.align		4
.L_13:
        /*0038*/ 	.byte	0x03, 0x50
        /*003a*/ 	.short	0x0000


	//----- nvinfo : EIATTR_MAXREG_COUNT
	.align		4
        /*003c*/ 	.byte	0x03, 0x1b
        /*003e*/ 	.short	0x00ff


	//----- nvinfo : EIATTR_MERCURY_ISA_VERSION
	.align		4
        /*0040*/ 	.byte	0x03, 0x5f
        /*0042*/ 	.short	0x0101


	//----- nvinfo : EIATTR_VRC_CTA_INIT_COUNT
	.align		4
        /*0044*/ 	.byte	0x02, 0x4a
	.zero		1
	.zero		1


	//----- nvinfo : EIATTR_EXIT_INSTR_OFFSETS
	.align		4
        /*0048*/ 	.byte	0x04, 0x1c
        /*004a*/ 	.short	(.L_15 - .L_14)


	//   ....[0]....
.L_14:
        /*004c*/ 	.word	0x00000070


	//   ....[1]....
        /*0050*/ 	.word	0x000007d0


	//----- nvinfo : EIATTR_CRS_STACK_SIZE
	.align		4
.L_15:
        /*0054*/ 	.byte	0x04, 0x1e
        /*0056*/ 	.short	(.L_17 - .L_16)
.L_16:
        /*0058*/ 	.word	0x00000000


	//----- nvinfo : EIATTR_CBANK_PARAM_SIZE
	.align		4
.L_17:
        /*005c*/ 	.byte	0x03, 0x19
        /*005e*/ 	.short	0x0014


	//----- nvinfo : EIATTR_PARAM_CBANK
	.align		4
        /*0060*/ 	.byte	0x04, 0x0a
        /*0062*/ 	.short	(.L_19 - .L_18)
	.align		4
.L_18:
        /*0064*/ 	.word	index@(.nv.constant0._Z16naive_prefix_sumPfS_j)
        /*0068*/ 	.short	0x0380
        /*006a*/ 	.short	0x0014


	//----- nvinfo : EIATTR_SW_WAR
	.align		4
.L_19:
        /*006c*/ 	.byte	0x04, 0x36
        /*006e*/ 	.short	(.L_21 - .L_20)
.L_20:
        /*0070*/ 	.word	0x00000008
.L_21:


//--------------------- .nv.callgraph             --------------------------
	.section	.nv.callgraph,"",@"SHT_CUDA_CALLGRAPH"
	.align	4
	.sectionentsize	8
	.align		4
        /*0000*/ 	.word	0x00000000
	.align		4
        /*0004*/ 	.word	0xffffffff
	.align		4
        /*0008*/ 	.word	0x00000000
	.align		4
        /*000c*/ 	.word	0xfffffffe
	.align		4
        /*0010*/ 	.word	0x00000000
	.align		4
        /*0014*/ 	.word	0xfffffffd
	.align		4
        /*0018*/ 	.word	0x00000000
	.align		4
        /*001c*/ 	.word	0xfffffffc


//--------------------- .text._Z16naive_prefix_sumPfS_j --------------------------
	.section	.text._Z16naive_prefix_sumPfS_j,"ax",@progbits
	.align	128
        .global         _Z16naive_prefix_sumPfS_j
        .type           _Z16naive_prefix_sumPfS_j,@function
        .size           _Z16naive_prefix_sumPfS_j,(.L_x_11 - _Z16naive_prefix_sumPfS_j)
        .other          _Z16naive_prefix_sumPfS_j,@"STO_CUDA_ENTRY STV_DEFAULT"
_Z16naive_prefix_sumPfS_j:
.text._Z16naive_prefix_sumPfS_j:
[----:B------:R-:W-:Y:S01]  /*0000*/  LDC R1, c[0x0][0x37c] ;  /* 0x0000df00ff017b82 */ /* 0x000fe20000000800 */
[----:B------:R-:W0:Y:S07]  /*0010*/  S2R R3, SR_TID.X ;  /* 0x0000000000037919 */ /* 0x000e2e0000002100 */
[----:B------:R-:W0:Y:S01]  /*0020*/  S2UR UR4, SR_CTAID.X ;  /* 0x00000000000479c3 */ /* 0x000e220000002500 */
[----:B------:R-:W1:Y:S07]  /*0030*/  LDCU UR5, c[0x0][0x390] ;  /* 0x00007200ff0577ac */ /* 0x000e6e0008000800 */
[----:B------:R-:W0:Y:S02]  /*0040*/  LDC R2, c[0x0][0x360] ;  /* 0x0000d800ff027b82 */ /* 0x000e240000000800 */
[----:B0-----:R-:W-:-:S05]  /*0050*/  IMAD R2, R2, UR4, R3 ;  /* 0x0000000402027c24 */ /* 0x001fca000f8e0203 */
[----:B-1----:R-:W-:-:S13]  /*0060*/  ISETP.GE.U32.AND P0, PT, R2, UR5, PT ;  /* 0x0000000502007c0c */ /* 0x002fda000bf06070 */
[----:B------:R-:W-:Y:S05]  /*0070*/  @P0 EXIT ;  /* 0x000000000000094d */ /* 0x000fea0003800000 */
[----:B------:R-:W-:Y:S01]  /*0080*/  ISETP.NE.AND P0, PT, R2, RZ, PT ;  /* 0x000000ff0200720c */ /* 0x000fe20003f05270 */
[----:B------:R-:W0:Y:S01]  /*0090*/  LDCU.64 UR6, c[0x0][0x358] ;  /* 0x00006b00ff0677ac */ /* 0x000e220008000a00 */
[----:B------:R-:W-:Y:S01]  /*00a0*/  BSSY.RECONVERGENT B0, `(.L_x_0) ;  /* 0x000006f000007945 */ /* 0x000fe20003800200 */
[----:B------:R-:W-:-:S10]  /*00b0*/  HFMA2 R0, -RZ, RZ, 0, 0 ;  /* 0x00000000ff007431 */ /* 0x000fd400000001ff */
[----:B------:R-:W-:Y:S05]  /*00c0*/  @!P0 BRA `(.L_x_1) ;  /* 0x0000000400b08947 */ /* 0x000fea0003800000 */
[C---:B------:R-:W-:Y:S01]  /*00d0*/  ISETP.GE.U32.AND P1, PT, R2.reuse, 0x10, PT ;  /* 0x000000100200780c */ /* 0x040fe20003f26070 */
[----:B------:R-:W-:Y:S01]  /*00e0*/  BSSY.RECONVERGENT B1, `(.L_x_2) ;  /* 0x0000033000017945 */ /* 0x000fe20003800200 */
[----:B------:R-:W-:Y:S02]  /*00f0*/  LOP3.LUT R17, R2, 0xf, RZ, 0xc0, !PT ;  /* 0x0000000f02117812 */ /* 0x000fe400078ec0ff */
[----:B------:R-:W-:Y:S02]  /*0100*/  MOV R0, RZ ;  /* 0x000000ff00007202 */ /* 0x000fe40000000f00 */
[----:B------:R-:W-:Y:S02]  /*0110*/  ISETP.NE.AND P0, PT, R17, RZ, PT ;  /* 0x000000ff1100720c */ /* 0x000fe40003f05270 */
[----:B------:R-:W-:-:S05]  /*0120*/  MOV R3, RZ ;  /* 0x000000ff00037202 */ /* 0x000fca0000000f00 */
[----:B------:R-:W-:Y:S06]  /*0130*/  @!P1 BRA `(.L_x_3) ;  /* 0x0000000000b49947 */ /* 0x000fec0003800000 */
[----:B------:R-:W1:Y:S01]  /*0140*/  LDCU.64 UR4, c[0x0][0x380] ;  /* 0x00007000ff0477ac */ /* 0x000e620008000a00 */
[----:B------:R-:W-:Y:S02]  /*0150*/  LOP3.LUT R3, R2, 0xfffffff0, RZ, 0xc0, !PT ;  /* 0xfffffff002037812 */ /* 0x000fe400078ec0ff */
[----:B------:R-:W-:Y:S02]  /*0160*/  MOV R0, RZ ;  /* 0x000000ff00007202 */ /* 0x000fe40000000f00 */
[----:B------:R-:W-:Y:S01]  /*0170*/  IADD3 R19, PT, PT, -R3, RZ, RZ ;  /* 0x000000ff03137210 */ /* 0x000fe20007ffe1ff */
[----:B-1----:R-:W-:-:S04]  /*0180*/  UIADD3 UR4, UP0, UPT, UR4, 0x20, URZ ;  /* 0x0000002004047890 */ /* 0x002fc8000ff1e0ff */
[----:B------:R-:W-:Y:S02]  /*0190*/  UIADD3.X UR5, UPT, UPT, URZ, UR5, URZ, UP0, !UPT ;  /* 0x00000005ff057290 */ /* 0x000fe400087fe4ff */
[----:B------:R-:W-:-:S04]  /*01a0*/  MOV R4, UR4 ;  /* 0x0000000400047c02 */ /* 0x000fc80008000f00 */
[----:B------:R-:W-:-:S07]  /*01b0*/  MOV R5, UR5 ;  /* 0x0000000500057c02 */ /* 0x000fce0008000f00 */
.L_x_4:
[----:B0-----:R-:W2:Y:S04]  /*01c0*/  LDG.E R15, desc[UR6][R4.64+-0x20] ;  /* 0xffffe006040f7981 */ /* 0x001ea8000c1e1900 */
[----:B------:R-:W3:Y:S04]  /*01d0*/  LDG.E R16, desc[UR6][R4.64+-0x1c] ;  /* 0xffffe40604107981 */ /* 0x000ee8000c1e1900 */
[----:B------:R-:W4:Y:S04]  /*01e0*/  LDG.E R18, desc[UR6][R4.64+-0x18] ;  /* 0xffffe80604127981 */ /* 0x000f28000c1e1900 */
[----:B------:R-:W5:Y:S04]  /*01f0*/  LDG.E R20, desc[UR6][R4.64+-0x14] ;  /* 0xffffec0604147981 */ /* 0x000f68000c1e1900 */
        /* <DEDUP_REMOVED lines=11> */
[----:B------:R0:W5:Y:S01]  /*02b0*/  LDG.E R6, desc[UR6][R4.64+0x1c] ;  /* 0x00001c0604067981 */ /* 0x000162000c1e1900 */
[----:B------:R-:W-:-:S04]  /*02c0*/  IADD3 R19, PT, PT, R19, 0x10, RZ ;  /* 0x0000001013137810 */ /* 0x000fc80007ffe0ff */
[----:B------:R-:W-:Y:S02]  /*02d0*/  ISETP.NE.AND P1, PT, R19, RZ, PT ;  /* 0x000000ff1300720c */ /* 0x000fe40003f25270 */
[----:B0-----:R-:W-:-:S04]  /*02e0*/  IADD3 R4, P2, PT, R4, 0x40, RZ ;  /* 0x0000004004047810 */ /* 0x001fc80007f5e0ff */
[----:B------:R-:W-:Y:S01]  /*02f0*/  IADD3.X R5, PT, PT, RZ, R5, RZ, P2, !PT ;  /* 0x00000005ff057210 */ /* 0x000fe200017fe4ff */
[----:B--2---:R-:W-:-:S04]  /*0300*/  FADD R15, R15, R0 ;  /* 0x000000000f0f7221 */ /* 0x004fc80000000000 */
[----:B---3--:R-:W-:-:S04]  /*0310*/  FADD R15, R15, R16 ;  /* 0x000000100f0f7221 */ /* 0x008fc80000000000 */
[----:B----4-:R-:W-:-:S04]  /*0320*/  FADD R15, R15, R18 ;  /* 0x000000120f0f7221 */ /* 0x010fc80000000000 */
[----:B-----5:R-:W-:-:S04]  /*0330*/  FADD R15, R15, R20 ;  /* 0x000000140f0f7221 */ /* 0x020fc80000000000 */
[----:B------:R-:W-:-:S04]  /*0340*/  FADD R15, R15, R22 ;  /* 0x000000160f0f7221 */ /* 0x000fc80000000000 */
        /* <DEDUP_REMOVED lines=10> */
[----:B------:R-:W-:Y:S01]  /*03f0*/  FADD R0, R7, R6 ;  /* 0x0000000607007221 */ /* 0x000fe20000000000 */
[----:B------:R-:W-:Y:S06]  /*0400*/  @P1 BRA `(.L_x_4) ;  /* 0xfffffffc006c1947 */ /* 0x000fec000383ffff */
.L_x_3:
[----:B0-----:R-:W-:Y:S05]  /*0410*/  BSYNC.RECONVERGENT B1 ;  /* 0x0000000000017941 */ /* 0x001fea0003800200 */
.L_x_2:
[----:B------:R-:W-:Y:S05]  /*0420*/  @!P0 BRA `(.L_x_1) ;  /* 0x0000000000d88947 */ /* 0x000fea0003800000 */
[----:B------:R-:W-:Y:S01]  /*0430*/  ISETP.GE.U32.AND P0, PT, R17, 0x8, PT ;  /* 0x000000081100780c */ /* 0x000fe20003f06070 */
[----:B------:R-:W-:Y:S01]  /*0440*/  BSSY.RECONVERGENT B1, `(.L_x_5) ;  /* 0x0000017000017945 */ /* 0x000fe20003800200 */
[----:B------:R-:W-:-:S04]  /*0450*/  LOP3.LUT R8, R2, 0x7, RZ, 0xc0, !PT ;  /* 0x0000000702087812 */ /* 0x000fc800078ec0ff */
[----:B------:R-:W-:-:S07]  /*0460*/  ISETP.NE.AND P1, PT, R8, RZ, PT ;  /* 0x000000ff0800720c */ /* 0x000fce0003f25270 */
[----:B------:R-:W-:Y:S06]  /*0470*/  @!P0 BRA `(.L_x_6) ;  /* 0x00000000004c8947 */ /* 0x000fec0003800000 */
[----:B------:R-:W0:Y:S02]  /*0480*/  LDC.64 R4, c[0x0][0x380] ;  /* 0x0000e000ff047b82 */ /* 0x000e240000000a00 */
[----:B0-----:R-:W-:-:S05]  /*0490*/  IMAD.WIDE.U32 R4, R3, 0x4, R4 ;  /* 0x0000000403047825 */ /* 0x001fca00078e0004 */
[----:B------:R-:W2:Y:S04]  /*04a0*/  LDG.E R7, desc[UR6][R4.64] ;  /* 0x0000000604077981 */ /* 0x000ea8000c1e1900 */
[----:B------:R-:W3:Y:S04]  /*04b0*/  LDG.E R6, desc[UR6][R4.64+0x4] ;  /* 0x0000040604067981 */ /* 0x000ee8000c1e1900 */
[----:B------:R-:W4:Y:S04]  /*04c0*/  LDG.E R9, desc[UR6][R4.64+0x8] ;  /* 0x0000080604097981 */ /* 0x000f28000c1e1900 */
[----:B------:R-:W5:Y:S04]  /*04d0*/  LDG.E R11, desc[UR6][R4.64+0xc] ;  /* 0x00000c06040b7981 */ /* 0x000f68000c1e1900 */
[----:B------:R-:W5:Y:S04]  /*04e0*/  LDG.E R13, desc[UR6][R4.64+0x10] ;  /* 0x00001006040d7981 */ /* 0x000f68000c1e1900 */
[----:B------:R-:W5:Y:S04]  /*04f0*/  LDG.E R15, desc[UR6][R4.64+0x14] ;  /* 0x00001406040f7981 */ /* 0x000f68000c1e1900 */
[----:B------:R-:W5:Y:S04]  /*0500*/  LDG.E R17, desc[UR6][R4.64+0x18] ;  /* 0x0000180604117981 */ /* 0x000f68000c1e1900 */
[----:B------:R-:W5:Y:S01]  /*0510*/  LDG.E R19, desc[UR6][R4.64+0x1c] ;  /* 0x00001c0604137981 */ /* 0x000f62000c1e1900 */
[----:B------:R-:W-:Y:S01]  /*0520*/  IADD3 R3, PT, PT, R3, 0x8, RZ ;  /* 0x0000000803037810 */ /* 0x000fe20007ffe0ff */
[----:B--2---:R-:W-:-:S04]  /*0530*/  FADD R7, R0, R7 ;  /* 0x0000000700077221 */ /* 0x004fc80000000000 */
[----:B---3--:R-:W-:-:S04]  /*0540*/  FADD R6, R7, R6 ;  /* 0x0000000607067221 */ /* 0x008fc80000000000 */
[----:B----4-:R-:W-:-:S04]  /*0550*/  FADD R6, R6, R9 ;  /* 0x0000000906067221 */ /* 0x010fc80000000000 */
[----:B-----5:R-:W-:-:S04]  /*0560*/  FADD R6, R6, R11 ;  /* 0x0000000b06067221 */ /* 0x020fc80000000000 */
[----:B------:R-:W-:-:S04]  /*0570*/  FADD R6, R6, R13 ;  /* 0x0000000d06067221 */ /* 0x000fc80000000000 */
[----:B------:R-:W-:-:S04]  /*0580*/  FADD R6, R6, R15 ;  /* 0x0000000f06067221 */ /* 0x000fc80000000000 */
[----:B------:R-:W-:-:S04]  /*0590*/  FADD R6, R6, R17 ;  /* 0x0000001106067221 */ /* 0x000fc80000000000 */
[----:B------:R-:W-:-:S07]  /*05a0*/  FADD R0, R6, R19 ;  /* 0x0000001306007221 */ /* 0x000fce0000000000 */
.L_x_6:
[----:B------:R-:W-:Y:S05]  /*05b0*/  BSYNC.RECONVERGENT B1 ;  /* 0x0000000000017941 */ /* 0x000fea0003800200 */
.L_x_5:
        /* <DEDUP_REMOVED lines=11> */
[----:B------:R-:W5:Y:S01]  /*0670*/  LDG.E R12, desc[UR6][R4.64+0xc] ;  /* 0x00000c06040c7981 */ /* 0x000f62000c1e1900 */
[----:B------:R-:W-:Y:S01]  /*0680*/  IADD3 R3, PT, PT, R3, 0x4, RZ ;  /* 0x0000000403037810 */ /* 0x000fe20007ffe0ff */
[----:B--2---:R-:W-:-:S04]  /*0690*/  FADD R7, R0, R7 ;  /* 0x0000000700077221 */ /* 0x004fc80000000000 */
[----:B---3--:R-:W-:-:S04]  /*06a0*/  FADD R7, R7, R8 ;  /* 0x0000000807077221 */ /* 0x008fc80000000000 */
[----:B----4-:R-:W-:-:S04]  /*06b0*/  FADD R7, R7, R10 ;  /* 0x0000000a07077221 */ /* 0x010fc80000000000 */
[----:B-----5:R-:W-:-:S07]  /*06c0*/  FADD R0, R7, R12 ;  /* 0x0000000c07007221 */ /* 0x020fce0000000000 */
.L_x_8:
[----:B------:R-:W-:Y:S05]  /*06d0*/  BSYNC.RECONVERGENT B1 ;  /* 0x0000000000017941 */ /* 0x000fea0003800200 */
.L_x_7:
[----:B------:R-:W-:Y:S05]  /*06e0*/  @!P1 BRA `(.L_x_1) ;  /* 0x0000000000289947 */ /* 0x000fea0003800000 */
[----:B------:R-:W0:Y:S01]  /*06f0*/  LDC.64 R4, c[0x0][0x380] ;  /* 0x0000e000ff047b82 */ /* 0x000e220000000a00 */
[----:B------:R-:W-:Y:S01]  /*0700*/  IADD3 R6, PT, PT, -R6, RZ, RZ ;  /* 0x000000ff06067210 */ /* 0x000fe20007ffe1ff */
[----:B0-----:R-:W-:-:S07]  /*0710*/  IMAD.WIDE.U32 R4, R3, 0x4, R4 ;  /* 0x0000000403047825 */ /* 0x001fce00078e0004 */
.L_x_9:
[----:B------:R0:W2:Y:S01]  /*0720*/  LDG.E R3, desc[UR6][R4.64] ;  /* 0x0000000604037981 */ /* 0x0000a2000c1e1900 */
[----:B------:R-:W-:-:S04]  /*0730*/  IADD3 R6, PT, PT, R6, 0x1, RZ ;  /* 0x0000000106067810 */ /* 0x000fc80007ffe0ff */
[----:B------:R-:W-:Y:S02]  /*0740*/  ISETP.NE.AND P0, PT, R6, RZ, PT ;  /* 0x000000ff0600720c */ /* 0x000fe40003f05270 */
[----:B0-----:R-:W-:-:S04]  /*0750*/  IADD3 R4, P1, PT, R4, 0x4, RZ ;  /* 0x0000000404047810 */ /* 0x001fc80007f3e0ff */
[----:B------:R-:W-:Y:S01]  /*0760*/  IADD3.X R5, PT, PT, RZ, R5, RZ, P1, !PT ;  /* 0x00000005ff057210 */ /* 0x000fe20000ffe4ff */
[----:B--2---:R-:W-:-:S06]  /*0770*/  FADD R0, R3, R0 ;  /* 0x0000000003007221 */ /* 0x004fcc0000000000 */
[----:B------:R-:W-:Y:S05]  /*0780*/  @P0 BRA `(.L_x_9) ;  /* 0xfffffffc00e40947 */ /* 0x000fea000383ffff */
.L_x_1:
[----:B0-----:R-:W-:Y:S05]  /*0790*/  BSYNC.RECONVERGENT B0 ;  /* 0x0000000000007941 */ /* 0x001fea0003800200 */
.L_x_0:
[----:B------:R-:W0:Y:S02]  /*07a0*/  LDC.64 R4, c[0x0][0x388] ;  /* 0x0000e200ff047b82 */ /* 0x000e240000000a00 */
[----:B0-----:R-:W-:-:S05]  /*07b0*/  IMAD.WIDE.U32 R2, R2, 0x4, R4 ;  /* 0x0000000402027825 */ /* 0x001fca00078e0004 */
[----:B------:R-:W-:Y:S01]  /*07c0*/  STG.E desc[UR6][R2.64], R0 ;  /* 0x0000000002007986 */ /* 0x000fe2000c101906 */
[----:B------:R-:W-:Y:S05]  /*07d0*/  EXIT ;  /* 0x000000000000794d */ /* 0x000fea0003800000 */
.L_x_10:
[----:B------:R-:W-:-:S00]  /*07e0*/  BRA `(.L_x_10) ;  /* 0xfffffffc00fc7947 */ /* 0x000fc0000383ffff */
[----:B------:R-:W-:-:S00]  /*07f0*/  NOP ;  /* 0x0000000000007918 */ /* 0x000fc00000000000 */
        /* <DEDUP_REMOVED lines=8> */
.L_x_11:


//--------------------- .nv.shared.reserved.0     --------------------------
	.section	.nv.shared.reserved.0,"aw",@nobits
	.weak		__nv_reservedSMEM_offset_0_alias
	.size		__nv_reservedSMEM_offset_0_alias, 0, 64
	.other		__nv_reservedSMEM_offset_0_alias,@"STO_CUDA_RESERVED_SHARED STV_DEFAULT"
__nv_reservedSMEM_offset_0_alias:
	.zero		0
	.zero		64


//--------------------- .nv.constant0._Z16naive_prefix_sumPfS_j --------------------------
	.section	.nv.constant0._Z16naive_prefix_sumPfS_j,"a",@progbits
	.sectionflags	@""
	.align	4
.nv.constant0._Z16naive_prefix_sumPfS_j:
	.zero		916


//--------------------- SYMBOLS --------------------------

	.type		.nv.reservedSmem.offset0,@object
	.size		.nv.reservedSmem.offset0,0x4
